//
// Generated by NVIDIA NVVM Compiler
//
// Compiler Build ID: CL-36424714
// Cuda compilation tools, release 13.0, V13.0.88
// Based on NVVM 20.0.0
//

.version 9.0
.target sm_100
.address_size 64

	// .globl	_Z4histPjii
.const .align 4 .b8 const_mem[65536];

.visible .entry _Z4histPjii(
	.param .u64 .ptr .align 1 _Z4histPjii_param_0,
	.param .u32 _Z4histPjii_param_1,
	.param .u32 _Z4histPjii_param_2
)
{
	.reg .pred 	%p<2>;
	.reg .b32 	%r<8>;
	.reg .b64 	%rd<8>;

	ld.param.u64 	%rd1, [_Z4histPjii_param_0];
	ld.param.u32 	%r2, [_Z4histPjii_param_1];
	mov.u32 	%r3, %ctaid.x;
	mov.u32 	%r4, %ntid.x;
	mov.u32 	%r5, %tid.x;
	mad.lo.s32 	%r1, %r3, %r4, %r5;
	setp.ge.s32 	%p1, %r1, %r2;
	@%p1 bra 	$L__BB0_2;
	cvta.to.global.u64 	%rd2, %rd1;
	mul.wide.s32 	%rd3, %r1, 4;
	mov.u64 	%rd4, const_mem;
	add.s64 	%rd5, %rd4, %rd3;
	ld.const.u32 	%r6, [%rd5];
	mul.wide.u32 	%rd6, %r6, 4;
	add.s64 	%rd7, %rd2, %rd6;
	atom.global.add.u32 	%r7, [%rd7], 1;
$L__BB0_2:
	ret;

}


// ===== COMPILED SASS (sm_100) =====

	.target	sm_100

	.elftype	@"ET_EXEC"


//--------------------- .note.nv.tkinfo           --------------------------
	.section	.note.nv.tkinfo,"",@"SHT_NOTE"
	.sectionflags	@"SHF_NOTE_NV_TKINFO"
	.tkinfo
        /*0018*/ 	.word	0x00000002
        /*0030*/ 	.string	""
        /*0030*/ 	.string	"ptxas"
        /*0030*/ 	.string	"Cuda compilation tools, release 13.0, V13.0.88"
        /*0030*/ 	.string	"Build cuda_13.0.r13.0/compiler.36424714_0"
        /*0030*/ 	.string	"-arch sm_100 -m 64 "



//--------------------- .note.nv.cuinfo           --------------------------
	.section	.note.nv.cuinfo,"",@"SHT_NOTE"
	.sectionflags	@"SHF_NOTE_NV_CUINFO"
        /*0018*/ 	.short	0x0002
        /*001a*/ 	.short	0x0064
        /*001c*/ 	.short	0x0082
	.zero		2


//--------------------- .nv.info                  --------------------------
	.section	.nv.info,"",@"SHT_CUDA_INFO"
	.align	4


	//----- nvinfo : EIATTR_REGCOUNT
	.align		4
        /*0000*/ 	.byte	0x04, 0x2f
        /*0002*/ 	.short	(.L_2 - .L_1)
	.align		4
.L_1:
        /*0004*/ 	.word	index@(_Z4histPjii)
        /*0008*/ 	.word	0x0000000a


	//----- nvinfo : EIATTR_FRAME_SIZE
	.align		4
.L_2:
        /*000c*/ 	.byte	0x04, 0x11
        /*000e*/ 	.short	(.L_4 - .L_3)
	.align		4
.L_3:
        /*0010*/ 	.word	index@(_Z4histPjii)
        /*0014*/ 	.word	0x00000000


	//----- nvinfo : EIATTR_MIN_STACK_SIZE
	.align		4
.L_4:
        /*0018*/ 	.byte	0x04, 0x12
        /*001a*/ 	.short	(.L_6 - .L_5)
	.align		4
.L_5:
        /*001c*/ 	.word	index@(_Z4histPjii)
        /*0020*/ 	.word	0x00000000
.L_6:


//--------------------- .nv.compat                --------------------------
	.section	.nv.compat,"",@"SHT_CUDA_COMPAT_INFO"
	.align	4
        /*0000*/ 	.byte	0x02, 0x09, 0x00, 0x00, 0x02, 0x02, 0x01, 0x00, 0x02, 0x05, 0x05, 0x00, 0x03, 0x07, 0x01, 0x01
        /*0010*/ 	.byte	0x02, 0x03, 0x00, 0x00, 0x02, 0x06, 0x01, 0x00, 0x04, 0x0b, 0x08, 0x00, 0x09, 0x00, 0x00, 0x00
        /*0020*/ 	.byte	0x00, 0x00, 0x00, 0x00


//--------------------- .nv.info._Z4histPjii      --------------------------
	.section	.nv.info._Z4histPjii,"",@"SHT_CUDA_INFO"
	.sectionflags	@""
	.align	4


	//----- nvinfo : EIATTR_CUDA_API_VERSION
	.align		4
        /*0000*/ 	.byte	0x04, 0x37
        /*0002*/ 	.short	(.L_8 - .L_7)
.L_7:
        /*0004*/ 	.word	0x00000082


	//----- nvinfo : EIATTR_KPARAM_INFO
	.align		4
.L_8:
        /*0008*/ 	.byte	0x04, 0x17
        /*000a*/ 	.short	(.L_10 - .L_9)
.L_9:
        /*000c*/ 	.word	0x00000000
        /*0010*/ 	.short	0x0002
        /*0012*/ 	.short	0x000c
        /*0014*/ 	.byte	0x00, 0xf0, 0x11, 0x00


	//----- nvinfo : EIATTR_KPARAM_INFO
	.align		4
.L_10:
        /*0018*/ 	.byte	0x04, 0x17
        /*001a*/ 	.short	(.L_12 - .L_11)
.L_11:
        /*001c*/ 	.word	0x00000000
        /*0020*/ 	.short	0x0001
        /*0022*/ 	.short	0x0008
        /*0024*/ 	.byte	0x00, 0xf0, 0x11, 0x00


	//----- nvinfo : EIATTR_KPARAM_INFO
	.align		4
.L_12:
        /*0028*/ 	.byte	0x04, 0x17
        /*002a*/ 	.short	(.L_14 - .L_13)
.L_13:
        /*002c*/ 	.word	0x00000000
        /*0030*/ 	.short	0x0000
        /*0032*/ 	.short	0x0000
        /*0034*/ 	.byte	0x00, 0xf5, 0x21, 0x00


	//----- nvinfo : EIATTR_SPARSE_MMA_MASK
	.align		4
.L_14:
        /*0038*/ 	.byte	0x03, 0x50
        /*003a*/ 	.short	0x0000


	//----- nvinfo : EIATTR_MAXREG_COUNT
	.align		4
        /*003c*/ 	.byte	0x03, 0x1b
        /*003e*/ 	.short	0x00ff


	//----- nvinfo : EIATTR_MERCURY_ISA_VERSION
	.align		4
        /*0040*/ 	.byte	0x03, 0x5f
        /*0042*/ 	.short	0x0101


	//----- nvinfo : EIATTR_VRC_CTA_INIT_COUNT
	.align		4
        /*0044*/ 	.byte	0x02, 0x4a
	.zero		1
	.zero		1


	//----- nvinfo : EIATTR_EXIT_INSTR_OFFSETS
	.align		4
        /*0048*/ 	.byte	0x04, 0x1c
        /*004a*/ 	.short	(.L_16 - .L_15)


	//   ....[0]....
.L_15:
        /*004c*/ 	.word	0x00000070


	//   ....[1]....
        /*0050*/ 	.word	0x000000f0


	//----- nvinfo : EIATTR_CBANK_PARAM_SIZE
	.align		4
.L_16:
        /*0054*/ 	.byte	0x03, 0x19
        /*0056*/ 	.short	0x0010


	//----- nvinfo : EIATTR_PARAM_CBANK
	.align		4
        /*0058*/ 	.byte	0x04, 0x0a
        /*005a*/ 	.short	(.L_18 - .L_17)
	.align		4
.L_17:
        /*005c*/ 	.word	index@(.nv.constant0._Z4histPjii)
        /*0060*/ 	.short	0x0380
        /*0062*/ 	.short	0x0010


	//----- nvinfo : EIATTR_SW_WAR
	.align		4
.L_18:
        /*0064*/ 	.byte	0x04, 0x36
        /*0066*/ 	.short	(.L_20 - .L_19)
.L_19:
        /*0068*/ 	.word	0x00000008
.L_20:


//--------------------- .nv.callgraph             --------------------------
	.section	.nv.callgraph,"",@"SHT_CUDA_CALLGRAPH"
	.align	4
	.sectionentsize	8
	.align		4
        /*0000*/ 	.word	0x00000000
	.align		4
        /*0004*/ 	.word	0xffffffff
	.align		4
        /*0008*/ 	.word	0x00000000
	.align		4
        /*000c*/ 	.word	0xfffffffe
	.align		4
        /*0010*/ 	.word	0x00000000
	.align		4
        /*0014*/ 	.word	0xfffffffd
	.align		4
        /*0018*/ 	.word	0x00000000
	.align		4
        /*001c*/ 	.word	0xfffffffc


//--------------------- .nv.constant3             --------------------------
	.section	.nv.constant3,"a",@progbits
	.align	4
.nv.constant3:
	.type		const_mem,@object
	.size		const_mem,(.L_0 - const_mem)
const_mem:
	.zero		65536
.L_0:


//--------------------- .text._Z4histPjii         --------------------------
	.section	.text._Z4histPjii,"ax",@progbits
	.align	128
        .global         _Z4histPjii
        .type           _Z4histPjii,@function
        .size           _Z4histPjii,(.L_x_1 - _Z4histPjii)
        .other          _Z4histPjii,@"STO_CUDA_ENTRY STV_DEFAULT"
_Z4histPjii:
.text._Z4histPjii:
[----:B------:R-:W-:Y:S01]  /*0000*/  LDC R1, c[0x0][0x37c] ;  /* 0x0000df00ff017b82 */ /* 0x000fe20000000800 */
[----:B------:R-:W0:Y:S07]  /*0010*/  S2R R3, SR_TID.X ;  /* 0x0000000000037919 */ /* 0x000e2e0000002100 */
[----:B------:R-:W0:Y:S01]  /*0020*/  S2UR UR4, SR_CTAID.X ;  /* 0x00000000000479c3 */ /* 0x000e220000002500 */
[----:B------:R-:W1:Y:S07]  /*0030*/  LDCU UR5, c[0x0][0x388] ;  /* 0x00007100ff0577ac */ /* 0x000e6e0008000800 */
[----:B------:R-:W0:Y:S02]  /*0040*/  LDC R0, c[0x0][0x360] ;  /* 0x0000d800ff007b82 */ /* 0x000e240000000800 */
[----:B0-----:R-:W-:-:S05]  /*0050*/  IMAD R0, R0, UR4, R3 ;  /* 0x0000000400007c24 */ /* 0x001fca000f8e0203 */
[----:B-1----:R-:W-:-:S13]  /*0060*/  ISETP.GE.AND P0, PT, R0, UR5, PT ;  /* 0x0000000500007c0c */ /* 0x002fda000bf06270 */
[----:B------:R-:W-:Y:S05]  /*0070*/  @P0 EXIT ;  /* 0x000000000000094d */ /* 0x000fea0003800000 */
[----:B------:R-:W-:Y:S01]  /*0080*/  SHF.L.U32 R0, R0, 0x2, RZ ;  /* 0x0000000200007819 */ /* 0x000fe200000006ff */
[----:B------:R-:W0:Y:S01]  /*0090*/  LDC.64 R2, c[0x0][0x380] ;  /* 0x0000e000ff027b82 */ /* 0x000e220000000a00 */
[----:B------:R-:W1:Y:S01]  /*00a0*/  LDCU.64 UR4, c[0x0][0x358] ;  /* 0x00006b00ff0477ac */ /* 0x000e620008000a00 */
[----:B------:R-:W-:-:S06]  /*00b0*/  HFMA2 R7, -RZ, RZ, 0, 5.9604644775390625e-08 ;  /* 0x00000001ff077431 */ /* 0x000fcc00000001ff */
[----:B------:R-:W0:Y:S02]  /*00c0*/  LDC R5, c[0x3][R0] ;  /* 0x00c0000000057b82 */ /* 0x000e240000000800 */
[----:B0-----:R-:W-:-:S05]  /*00d0*/  IMAD.WIDE.U32 R2, R5, 0x4, R2 ;  /* 0x0000000405027825 */ /* 0x001fca00078e0002 */
[----:B-1----:R-:W-:Y:S01]  /*00e0*/  REDG.E.ADD.STRONG.GPU desc[UR4][R2.64], R7 ;  /* 0x000000070200798e */ /* 0x002fe2000c12e104 */
[----:B------:R-:W-:Y:S05]  /*00f0*/  EXIT ;  /* 0x000000000000794d */ /* 0x000fea0003800000 */
.L_x_0:
[----:B------:R-:W-:-:S00]  /*0100*/  BRA `(.L_x_0) ;  /* 0xfffffffc00fc7947 */ /* 0x000fc0000383ffff */
[----:B------:R-:W-:-:S00]  /*0110*/  NOP ;  /* 0x0000000000007918 */ /* 0x000fc00000000000 */
        /* <DEDUP_REMOVED lines=14> */
.L_x_1:


//--------------------- .nv.shared.reserved.0     --------------------------
	.section	.nv.shared.reserved.0,"aw",@nobits
	.weak		__nv_reservedSMEM_offset_0_alias
	.size		__nv_reservedSMEM_offset_0_alias, 0, 64
	.other		__nv_reservedSMEM_offset_0_alias,@"STO_CUDA_RESERVED_SHARED STV_DEFAULT"
__nv_reservedSMEM_offset_0_alias:
	.zero		0
	.zero		64


//--------------------- .nv.constant0._Z4histPjii --------------------------
	.section	.nv.constant0._Z4histPjii,"a",@progbits
	.sectionflags	@""
	.align	4
.nv.constant0._Z4histPjii:
	.zero		912


//--------------------- SYMBOLS --------------------------

	.type		.nv.reservedSmem.offset0,@object
	.size		.nv.reservedSmem.offset0,0x4
